	.headerflags	@"EF_CUDA_TEXMODE_UNIFIED EF_CUDA_64BIT_ADDRESS EF_CUDA_ACCELERATORS EF_CUDA_SM90 EF_CUDA_VIRTUAL_SM(EF_CUDA_SM90)"
	.elftype	@"ET_EXEC"


//--------------------- .nv.info                  --------------------------
	.section	.nv.info,"",@"SHT_CUDA_INFO"
	.align	4


	//----- nvinfo : EIATTR_REGCOUNT
	.align		4
        /*0000*/ 	.byte	0x04, 0x2f
        /*0002*/ 	.short	(.L_3 - .L_2)
	.align		4
.L_2:
        /*0004*/ 	.word	index@(triton_poi_fused__native_batch_norm_legit_no_training_add_relu_21)
        /*0008*/ 	.word	0x00000014


	//----- nvinfo : EIATTR_MIN_STACK_SIZE
	.align		4
.L_3:
        /*000c*/ 	.byte	0x04, 0x12
        /*000e*/ 	.short	(.L_5 - .L_4)
	.align		4
.L_4:
        /*0010*/ 	.word	index@(triton_poi_fused__native_batch_norm_legit_no_training_add_relu_21)
        /*0014*/ 	.word	0x00000000


	//----- nvinfo : EIATTR_FRAME_SIZE
	.align		4
.L_5:
        /*0018*/ 	.byte	0x04, 0x11
        /*001a*/ 	.short	(.L_7 - .L_6)
	.align		4
.L_6:
        /*001c*/ 	.word	index@(triton_poi_fused__native_batch_norm_legit_no_training_add_relu_21)
        /*0020*/ 	.word	0x00000000


	//----- nvinfo : EIATTR_MIN_STACK_SIZE
	.align		4
.L_7:
        /*0024*/ 	.byte	0x04, 0x12
        /*0026*/ 	.short	(.L_9 - .L_8)
	.align		4
.L_8:
        /*0028*/ 	.word	index@(triton_poi_fused__native_batch_norm_legit_no_training_add_relu_21)
        /*002c*/ 	.word	0x00000000
.L_9:


//--------------------- .nv.info.triton_poi_fused__native_batch_norm_legit_no_training_add_relu_21 --------------------------
	.section	.nv.info.triton_poi_fused__native_batch_norm_legit_no_training_add_relu_21,"",@"SHT_CUDA_INFO"
	.sectionflags	@""
	.align	4


	//----- nvinfo : EIATTR_CUDA_API_VERSION
	.align		4
        /*0000*/ 	.byte	0x04, 0x37
        /*0002*/ 	.short	(.L_11 - .L_10)
.L_10:
        /*0004*/ 	.word	0x0000007c


	//----- nvinfo : EIATTR_KPARAM_INFO
	.align		4
.L_11:
        /*0008*/ 	.byte	0x04, 0x17
        /*000a*/ 	.short	(.L_13 - .L_12)
.L_12:
        /*000c*/ 	.word	0x00000000
        /*0010*/ 	.short	0x0007
        /*0012*/ 	.short	0x0038
        /*0014*/ 	.byte	0x00, 0xf0, 0x11, 0x00


	//----- nvinfo : EIATTR_KPARAM_INFO
	.align		4
.L_13:
        /*0018*/ 	.byte	0x04, 0x17
        /*001a*/ 	.short	(.L_15 - .L_14)
.L_14:
        /*001c*/ 	.word	0x00000000
        /*0020*/ 	.short	0x0006
        /*0022*/ 	.short	0x0030
        /*0024*/ 	.byte	0x00, 0xf4, 0x21, 0x00


	//----- nvinfo : EIATTR_KPARAM_INFO
	.align		4
.L_15:
        /*0028*/ 	.byte	0x04, 0x17
        /*002a*/ 	.short	(.L_17 - .L_16)
.L_16:
        /*002c*/ 	.word	0x00000000
        /*0030*/ 	.short	0x0005
        /*0032*/ 	.short	0x0028
        /*0034*/ 	.byte	0x00, 0xf4, 0x21, 0x00


	//----- nvinfo : EIATTR_KPARAM_INFO
	.align		4
.L_17:
        /*0038*/ 	.byte	0x04, 0x17
        /*003a*/ 	.short	(.L_19 - .L_18)
.L_18:
        /*003c*/ 	.word	0x00000000
        /*0040*/ 	.short	0x0004
        /*0042*/ 	.short	0x0020
        /*0044*/ 	.byte	0x00, 0xf4, 0x21, 0x00


	//----- nvinfo : EIATTR_KPARAM_INFO
	.align		4
.L_19:
        /*0048*/ 	.byte	0x04, 0x17
        /*004a*/ 	.short	(.L_21 - .L_20)
.L_20:
        /*004c*/ 	.word	0x00000000
        /*0050*/ 	.short	0x0003
        /*0052*/ 	.short	0x0018
        /*0054*/ 	.byte	0x00, 0xf4, 0x21, 0x00


	//----- nvinfo : EIATTR_KPARAM_INFO
	.align		4
.L_21:
        /*0058*/ 	.byte	0x04, 0x17
        /*005a*/ 	.short	(.L_23 - .L_22)
.L_22:
        /*005c*/ 	.word	0x00000000
        /*0060*/ 	.short	0x0002
        /*0062*/ 	.short	0x0010
        /*0064*/ 	.byte	0x00, 0xf4, 0x21, 0x00


	//----- nvinfo : EIATTR_KPARAM_INFO
	.align		4
.L_23:
        /*0068*/ 	.byte	0x04, 0x17
        /*006a*/ 	.short	(.L_25 - .L_24)
.L_24:
        /*006c*/ 	.word	0x00000000
        /*0070*/ 	.short	0x0001
        /*0072*/ 	.short	0x0008
        /*0074*/ 	.byte	0x00, 0xf4, 0x21, 0x00


	//----- nvinfo : EIATTR_KPARAM_INFO
	.align		4
.L_25:
        /*0078*/ 	.byte	0x04, 0x17
        /*007a*/ 	.short	(.L_27 - .L_26)
.L_26:
        /*007c*/ 	.word	0x00000000
        /*0080*/ 	.short	0x0000
        /*0082*/ 	.short	0x0000
        /*0084*/ 	.byte	0x00, 0xf4, 0x21, 0x00


	//----- nvinfo : EIATTR_SPARSE_MMA_MASK
	.align		4
.L_27:
        /*0088*/ 	.byte	0x03, 0x50
        /*008a*/ 	.short	0x0000


	//----- nvinfo : EIATTR_MAXREG_COUNT
	.align		4
        /*008c*/ 	.byte	0x03, 0x1b
        /*008e*/ 	.short	0x00ff


	//----- nvinfo : EIATTR_EXIT_INSTR_OFFSETS
	.align		4
        /*0090*/ 	.byte	0x04, 0x1c
        /*0092*/ 	.short	(.L_29 - .L_28)


	//   ....[0]....
.L_28:
        /*0094*/ 	.word	0x00000420


	//----- nvinfo : EIATTR_REQNTID
	.align		4
.L_29:
        /*0098*/ 	.byte	0x04, 0x10
        /*009a*/ 	.short	(.L_31 - .L_30)
.L_30:
        /*009c*/ 	.word	0x00000100
        /*00a0*/ 	.word	0x00000001
        /*00a4*/ 	.word	0x00000001


	//----- nvinfo : EIATTR_CBANK_PARAM_SIZE
	.align		4
.L_31:
        /*00a8*/ 	.byte	0x03, 0x19
        /*00aa*/ 	.short	0x003c


	//----- nvinfo : EIATTR_PARAM_CBANK
	.align		4
        /*00ac*/ 	.byte	0x04, 0x0a
        /*00ae*/ 	.short	(.L_33 - .L_32)
	.align		4
.L_32:
        /*00b0*/ 	.word	index@(.nv.constant0.triton_poi_fused__native_batch_norm_legit_no_training_add_relu_21)
        /*00b4*/ 	.short	0x0210
        /*00b6*/ 	.short	0x003c


	//----- nvinfo : EIATTR_SW_WAR
	.align		4
.L_33:
        /*00b8*/ 	.byte	0x04, 0x36
        /*00ba*/ 	.short	(.L_35 - .L_34)
.L_34:
        /*00bc*/ 	.word	0x00000008
.L_35:


//--------------------- .nv.callgraph             --------------------------
	.section	.nv.callgraph,"",@"SHT_CUDA_CALLGRAPH"
	.align	4
	.sectionentsize	8
	.align		4
        /*0000*/ 	.word	0x00000000
	.align		4
        /*0004*/ 	.word	0xffffffff
	.align		4
        /*0008*/ 	.word	0x00000000
	.align		4
        /*000c*/ 	.word	0xfffffffe
	.align		4
        /*0010*/ 	.word	0x00000000
	.align		4
        /*0014*/ 	.word	0xfffffffd
	.align		4
        /*0018*/ 	.word	0x00000000
	.align		4
        /*001c*/ 	.word	0xfffffffc


//--------------------- .nv.constant4             --------------------------
	.section	.nv.constant4,"a",@progbits
	.align	8
	.align		8
.nv.constant4:
        /*0000*/ 	.dword	_$_str
	.align		8
        /*0008*/ 	.dword	_$_str_$_2


//--------------------- .text.triton_poi_fused__native_batch_norm_legit_no_training_add_relu_21 --------------------------
	.section	.text.triton_poi_fused__native_batch_norm_legit_no_training_add_relu_21,"ax",@progbits
	.align	128
        .global         triton_poi_fused__native_batch_norm_legit_no_training_add_relu_21
        .type           triton_poi_fused__native_batch_norm_legit_no_training_add_relu_21,@function
        .size           triton_poi_fused__native_batch_norm_legit_no_training_add_relu_21,(.L_x_1 - triton_poi_fused__native_batch_norm_legit_no_training_add_relu_21)
        .other          triton_poi_fused__native_batch_norm_legit_no_training_add_relu_21,@"STO_CUDA_ENTRY STV_DEFAULT"
triton_poi_fused__native_batch_norm_legit_no_training_add_relu_21:
.text.triton_poi_fused__native_batch_norm_legit_no_training_add_relu_21:
[----:B------:R-:W-:Y:S01]  /*0000*/  LDC R1, c[0x0][0x28] ;  /* 0x00000a00ff017b82 */ /* 0x000fe20000000800 */
[----:B------:R-:W1:Y:S07]  /*0010*/  S2R R0, SR_TID.X ;  /* 0x0000000000007919 */ /* 0x000e6e0000002100 */
[----:B------:R-:W2:Y:S01]  /*0020*/  LDC.64 R2, c[0x0][0x228] ;  /* 0x00008a00ff027b82 */ /* 0x000ea20000000a00 */
[----:B------:R-:W-:Y:S01]  /*0030*/  ULDC.64 UR4, c[0x0][0x208] ;  /* 0x0000820000047ab9 */ /* 0x000fe20000000a00 */
[----:B------:R-:W3:Y:S06]  /*0040*/  S2R R7, SR_CTAID.X ;  /* 0x0000000000077919 */ /* 0x000eec0000002500 */
[----:B------:R-:W4:Y:S08]  /*0050*/  LDC.64 R8, c[0x0][0x230] ;  /* 0x00008c00ff087b82 */ /* 0x000f300000000a00 */
[----:B------:R-:W5:Y:S08]  /*0060*/  LDC.64 R10, c[0x0][0x238] ;  /* 0x00008e00ff0a7b82 */ /* 0x000f700000000a00 */
[----:B------:R-:W4:Y:S01]  /*0070*/  LDC.64 R12, c[0x0][0x210] ;  /* 0x00008400ff0c7b82 */ /* 0x000f220000000a00 */
[----:B-1----:R-:W-:-:S02]  /*0080*/  SHF.L.U32 R0, R0, 0x1, RZ ;  /* 0x0000000100007819 */ /* 0x002fc400000006ff */
[----:B---3--:R-:W-:Y:S02]  /*0090*/  SHF.R.S32.HI R5, RZ, 0x16, R7 ;  /* 0x00000016ff057819 */ /* 0x008fe40000011407 */
[----:B------:R-:W-:Y:S02]  /*00a0*/  LOP3.LUT R0, R0, 0x1fe, RZ, 0xc0, !PT ;  /* 0x000001fe00007812 */ /* 0x000fe400078ec0ff */
[----:B------:R-:W-:Y:S02]  /*00b0*/  SGXT R5, R5, 0x1 ;  /* 0x000000010505781a */ /* 0x000fe40000000200 */
[----:B------:R-:W-:Y:S02]  /*00c0*/  LEA R0, R7, R0, 0x9 ;  /* 0x0000000007007211 */ /* 0x000fe400078e48ff */
[----:B------:R-:W1:Y:S02]  /*00d0*/  LDC.64 R6, c[0x0][0x220] ;  /* 0x00008800ff067b82 */ /* 0x000e640000000a00 */
[----:B------:R-:W-:-:S04]  /*00e0*/  LEA.HI R5, R5, R0, RZ, 0xa ;  /* 0x0000000005057211 */ /* 0x000fc800078f50ff */
[----:B------:R-:W-:-:S04]  /*00f0*/  LOP3.LUT R5, R5, 0xfffffc00, RZ, 0xc0, !PT ;  /* 0xfffffc0005057812 */ /* 0x000fc800078ec0ff */
[----:B------:R-:W-:Y:S02]  /*0100*/  IADD3 R15, R0, -R5, RZ ;  /* 0x80000005000f7210 */ /* 0x000fe40007ffe0ff */
[----:B------:R-:W3:Y:S03]  /*0110*/  LDC.64 R4, c[0x0][0x218] ;  /* 0x00008600ff047b82 */ /* 0x000ee60000000a00 */
[----:B--2---:R-:W-:-:S06]  /*0120*/  IMAD.WIDE R2, R15, 0x4, R2 ;  /* 0x000000040f027825 */ /* 0x004fcc00078e0202 */
[----:B------:R-:W2:Y:S01]  /*0130*/  LDG.E.EL.64 R2, desc[UR4][R2.64] ;  /* 0x0000000402027981 */ /* 0x000ea2000c2e1b00 */
[----:B-1----:R-:W-:-:S04]  /*0140*/  IMAD.WIDE R6, R15, 0x4, R6 ;  /* 0x000000040f067825 */ /* 0x002fc800078e0206 */
[C---:B----4-:R-:W-:Y:S02]  /*0150*/  IMAD.WIDE R8, R15.reuse, 0x4, R8 ;  /* 0x000000040f087825 */ /* 0x050fe400078e0208 */
[----:B------:R-:W4:Y:S02]  /*0160*/  LDG.E.EL.64 R6, desc[UR4][R6.64] ;  /* 0x0000000406067981 */ /* 0x000f24000c2e1b00 */
[----:B-----5:R-:W-:Y:S02]  /*0170*/  IMAD.WIDE R10, R15, 0x4, R10 ;  /* 0x000000040f0a7825 */ /* 0x020fe400078e020a */
[----:B------:R-:W5:Y:S02]  /*0180*/  LDG.E.EL.64 R8, desc[UR4][R8.64] ;  /* 0x0000000408087981 */ /* 0x000f64000c2e1b00 */
[C---:B---3--:R-:W-:Y:S02]  /*0190*/  IMAD.WIDE R4, R0.reuse, 0x4, R4 ;  /* 0x0000000400047825 */ /* 0x048fe400078e0204 */
[----:B------:R-:W5:Y:S04]  /*01a0*/  LDG.E.EL.64 R10, desc[UR4][R10.64] ;  /* 0x000000040a0a7981 */ /* 0x000f68000c2e1b00 */
[----:B------:R-:W4:Y:S01]  /*01b0*/  LDG.E.64 R4, desc[UR4][R4.64] ;  /* 0x0000000404047981 */ /* 0x000f22000c1e1b00 */
[----:B0-----:R-:W-:-:S06]  /*01c0*/  IMAD.WIDE R12, R0, 0x4, R12 ;  /* 0x00000004000c7825 */ /* 0x001fcc00078e020c */
[----:B------:R-:W3:Y:S01]  /*01d0*/  LDG.E.64 R12, desc[UR4][R12.64] ;  /* 0x000000040c0c7981 */ /* 0x000ee2000c1e1b00 */
[----:B------:R-:W-:Y:S01]  /*01e0*/  HFMA2.MMA R16, -RZ, RZ, 1.625, 0 ;  /* 0x3e800000ff107435 */ /* 0x000fe200000001ff */
[----:B--2---:R-:W-:Y:S01]  /*01f0*/  FADD R2, R2, 9.9999997473787516356e-06 ;  /* 0x3727c5ac02027421 */ /* 0x004fe20000000000 */
[----:B------:R-:W-:-:S03]  /*0200*/  FADD R3, R3, 9.9999997473787516356e-06 ;  /* 0x3727c5ac03037421 */ /* 0x000fc60000000000 */
[----:B------:R-:W0:Y:S08]  /*0210*/  MUFU.SQRT R14, R2 ;  /* 0x00000002000e7308 */ /* 0x000e300000002000 */
[----:B------:R1:W2:Y:S01]  /*0220*/  MUFU.SQRT R15, R3 ;  /* 0x00000003000f7308 */ /* 0x0002a20000002000 */
[C---:B0-----:R-:W-:Y:S02]  /*0230*/  FSETP.GT.AND P0, PT, R14.reuse, 8.50705917302346158658e+37, PT ;  /* 0x7e8000000e00780b */ /* 0x041fe40003f04000 */
[----:B------:R-:W-:Y:S01]  /*0240*/  FSETP.GEU.AND P2, PT, R14, 1.175494350822287508e-38, PT ;  /* 0x008000000e00780b */ /* 0x000fe20003f4e000 */
[----:B-1----:R-:W0:Y:S01]  /*0250*/  LDC.64 R2, c[0x0][0x240] ;  /* 0x00009000ff027b82 */ /* 0x002e220000000a00 */
[----:B--2---:R-:W-:-:S02]  /*0260*/  FSETP.GT.AND P1, PT, R15, 8.50705917302346158658e+37, PT ;  /* 0x7e8000000f00780b */ /* 0x004fc40003f24000 */
[----:B------:R-:W-:-:S07]  /*0270*/  FSETP.GEU.AND P3, PT, R15, 1.175494350822287508e-38, PT ;  /* 0x008000000f00780b */ /* 0x000fce0003f6e000 */
[----:B------:R-:W-:-:S04]  /*0280*/  @P0 FMUL R14, R14, 0.25 ;  /* 0x3e8000000e0e0820 */ /* 0x000fc80000400000 */
[----:B------:R-:W-:Y:S01]  /*0290*/  @!P2 FMUL R14, R14, 16777216 ;  /* 0x4b8000000e0ea820 */ /* 0x000fe20000400000 */
[----:B------:R-:W-:-:S04]  /*02a0*/  @P1 FMUL R15, R15, 0.25 ;  /* 0x3e8000000f0f1820 */ /* 0x000fc80000400000 */
[----:B------:R-:W-:Y:S01]  /*02b0*/  @!P3 FMUL R15, R15, 16777216 ;  /* 0x4b8000000f0fb820 */ /* 0x000fe20000400000 */
[----:B------:R-:W1:Y:S01]  /*02c0*/  MUFU.RCP R14, R14 ;  /* 0x0000000e000e7308 */ /* 0x000e620000001000 */
[----:B------:R-:W-:-:S07]  /*02d0*/  FSEL R17, R16, 1, P0 ;  /* 0x3f80000010117808 */ /* 0x000fce0000000000 */
[----:B------:R-:W2:Y:S01]  /*02e0*/  MUFU.RCP R15, R15 ;  /* 0x0000000f000f7308 */ /* 0x000ea20000001000 */
[----:B------:R-:W-:Y:S01]  /*02f0*/  FSEL R16, R16, 1, P1 ;  /* 0x3f80000010107808 */ /* 0x000fe20000800000 */
[----:B------:R-:W-:Y:S01]  /*0300*/  @!P2 FMUL R17, R17, 16777216 ;  /* 0x4b8000001111a820 */ /* 0x000fe20000400000 */
[----:B----4-:R-:W-:-:S03]  /*0310*/  FADD R4, R4, -R6 ;  /* 0x8000000604047221 */ /* 0x010fc60000000000 */
[----:B------:R-:W-:Y:S01]  /*0320*/  @!P3 FMUL R16, R16, 16777216 ;  /* 0x4b8000001010b820 */ /* 0x000fe20000400000 */
[----:B-1----:R-:W-:Y:S01]  /*0330*/  FMUL R17, R14, R17 ;  /* 0x000000110e117220 */ /* 0x002fe20000400000 */
[----:B------:R-:W-:-:S03]  /*0340*/  FADD R5, R5, -R7 ;  /* 0x8000000705057221 */ /* 0x000fc60000000000 */
[----:B------:R-:W-:Y:S01]  /*0350*/  FMUL R17, R4, R17 ;  /* 0x0000001104117220 */ /* 0x000fe20000400000 */
[----:B--2---:R-:W-:-:S03]  /*0360*/  FMUL R16, R15, R16 ;  /* 0x000000100f107220 */ /* 0x004fc60000400000 */
[----:B-----5:R-:W-:Y:S01]  /*0370*/  FFMA R17, R8, R17, R10 ;  /* 0x0000001108117223 */ /* 0x020fe2000000000a */
[----:B------:R-:W-:-:S04]  /*0380*/  FMUL R16, R5, R16 ;  /* 0x0000001005107220 */ /* 0x000fc80000400000 */
[----:B------:R-:W-:Y:S01]  /*0390*/  FFMA R16, R9, R16, R11 ;  /* 0x0000001009107223 */ /* 0x000fe2000000000b */
[----:B---3--:R-:W-:Y:S01]  /*03a0*/  FSETP.GEU.AND P0, PT, R17, -R12, PT ;  /* 0x8000000c1100720b */ /* 0x008fe20003f0e000 */
[----:B------:R-:W-:Y:S02]  /*03b0*/  FADD R12, R12, R17 ;  /* 0x000000110c0c7221 */ /* 0x000fe40000000000 */
[----:B------:R-:W-:Y:S01]  /*03c0*/  FADD R4, R13, R16 ;  /* 0x000000100d047221 */ /* 0x000fe20000000000 */
[----:B------:R-:W-:Y:S01]  /*03d0*/  FSETP.GEU.AND P1, PT, R16, -R13, PT ;  /* 0x8000000d1000720b */ /* 0x000fe20003f2e000 */
[----:B0-----:R-:W-:Y:S01]  /*03e0*/  IMAD.WIDE R2, R0, 0x4, R2 ;  /* 0x0000000400027825 */ /* 0x001fe200078e0202 */
[----:B------:R-:W-:Y:S02]  /*03f0*/  FSEL R12, R12, RZ, P0 ;  /* 0x000000ff0c0c7208 */ /* 0x000fe40000000000 */
[----:B------:R-:W-:-:S05]  /*0400*/  FSEL R13, R4, RZ, P1 ;  /* 0x000000ff040d7208 */ /* 0x000fca0000800000 */
[----:B------:R-:W-:Y:S01]  /*0410*/  STG.E.64 desc[UR4][R2.64], R12 ;  /* 0x0000000c02007986 */ /* 0x000fe2000c101b04 */
[----:B------:R-:W-:Y:S05]  /*0420*/  EXIT ;  /* 0x000000000000794d */ /* 0x000fea0003800000 */
.L_x_0:
[----:B------:R-:W-:-:S00]  /*0430*/  BRA `(.L_x_0) ;  /* 0xfffffffc00fc7947 */ /* 0x000fc0000383ffff */
[----:B------:R-:W-:-:S00]  /*0440*/  NOP ;  /* 0x0000000000007918 */ /* 0x000fc00000000000 */
        /* <DEDUP_REMOVED lines=11> */
.L_x_1:


//--------------------- .nv.global.init           --------------------------
	.section	.nv.global.init,"aw",@progbits
.nv.global.init:
	.type		_$_str,@object
	.size		_$_str,(_$_str_$_2 - _$_str)
_$_str:
        /*0000*/ 	.byte	0x5f, 0x5f, 0x43, 0x55, 0x44, 0x41, 0x5f, 0x46, 0x54, 0x5a, 0x00
	.type		_$_str_$_2,@object
	.size		_$_str_$_2,(.L_1 - _$_str_$_2)
_$_str_$_2:
        /*000b*/ 	.byte	0x5f, 0x5f, 0x43, 0x55, 0x44, 0x41, 0x5f, 0x50, 0x52, 0x45, 0x43, 0x5f, 0x53, 0x51, 0x52, 0x54
        /*001b*/ 	.byte	0x00
.L_1:


//--------------------- .nv.constant0.triton_poi_fused__native_batch_norm_legit_no_training_add_relu_21 --------------------------
	.section	.nv.constant0.triton_poi_fused__native_batch_norm_legit_no_training_add_relu_21,"a",@progbits
	.sectionflags	@""
	.align	4
.nv.constant0.triton_poi_fused__native_batch_norm_legit_no_training_add_relu_21:
	.zero		588
